//
// Generated by NVIDIA NVVM Compiler
//
// Compiler Build ID: CL-36424714
// Cuda compilation tools, release 13.0, V13.0.88
// Based on NVVM 20.0.0
//

.version 9.0
.target sm_100
.address_size 64

	// .globl	_Z9transposePfS_ii
// _ZZ9transposePfS_iiE5block has been demoted

.visible .entry _Z9transposePfS_ii(
	.param .u64 .ptr .align 1 _Z9transposePfS_ii_param_0,
	.param .u64 .ptr .align 1 _Z9transposePfS_ii_param_1,
	.param .u32 _Z9transposePfS_ii_param_2,
	.param .u32 _Z9transposePfS_ii_param_3
)
{
	.reg .pred 	%p<7>;
	.reg .b32 	%r<25>;
	.reg .b32 	%f<3>;
	.reg .b64 	%rd<9>;
	// demoted variable
	.shared .align 4 .b8 _ZZ9transposePfS_iiE5block[4224];
	ld.param.u64 	%rd1, [_Z9transposePfS_ii_param_0];
	ld.param.u64 	%rd2, [_Z9transposePfS_ii_param_1];
	ld.param.u32 	%r9, [_Z9transposePfS_ii_param_2];
	ld.param.u32 	%r11, [_Z9transposePfS_ii_param_3];
	mov.u32 	%r12, %ctaid.x;
	shl.b32 	%r1, %r12, 5;
	mov.u32 	%r2, %tid.x;
	add.s32 	%r3, %r1, %r2;
	mov.u32 	%r13, %ctaid.y;
	shl.b32 	%r4, %r13, 5;
	mov.u32 	%r5, %tid.y;
	add.s32 	%r14, %r4, %r5;
	setp.ge.s32 	%p1, %r3, %r9;
	setp.ge.s32 	%p2, %r14, %r11;
	or.pred  	%p3, %p1, %p2;
	@%p3 bra 	$L__BB0_2;
	cvta.to.global.u64 	%rd3, %rd2;
	mad.lo.s32 	%r15, %r9, %r14, %r3;
	mul.wide.s32 	%rd4, %r15, 4;
	add.s64 	%rd5, %rd3, %rd4;
	ld.global.f32 	%f1, [%rd5];
	mov.u32 	%r16, _ZZ9transposePfS_iiE5block;
	mad.lo.s32 	%r17, %r5, 132, %r16;
	shl.b32 	%r18, %r2, 2;
	add.s32 	%r19, %r17, %r18;
	st.shared.f32 	[%r19], %f1;
$L__BB0_2:
	bar.sync 	0;
	add.s32 	%r7, %r4, %r2;
	add.s32 	%r8, %r1, %r5;
	setp.ge.s32 	%p4, %r7, %r11;
	setp.ge.s32 	%p5, %r8, %r9;
	or.pred  	%p6, %p5, %p4;
	@%p6 bra 	$L__BB0_4;
	mov.u32 	%r20, _ZZ9transposePfS_iiE5block;
	mad.lo.s32 	%r21, %r2, 132, %r20;
	shl.b32 	%r22, %r5, 2;
	add.s32 	%r23, %r21, %r22;
	ld.shared.f32 	%f2, [%r23];
	mad.lo.s32 	%r24, %r11, %r8, %r7;
	cvta.to.global.u64 	%rd6, %rd1;
	mul.wide.s32 	%rd7, %r24, 4;
	add.s64 	%rd8, %rd6, %rd7;
	st.global.f32 	[%rd8], %f2;
$L__BB0_4:
	ret;

}


// ===== COMPILED SASS (sm_100) =====

	.target	sm_100

	.elftype	@"ET_EXEC"


//--------------------- .note.nv.tkinfo           --------------------------
	.section	.note.nv.tkinfo,"",@"SHT_NOTE"
	.sectionflags	@"SHF_NOTE_NV_TKINFO"
	.tkinfo
        /*0018*/ 	.word	0x00000002
        /*0030*/ 	.string	""
        /*0030*/ 	.string	"ptxas"
        /*0030*/ 	.string	"Cuda compilation tools, release 13.0, V13.0.88"
        /*0030*/ 	.string	"Build cuda_13.0.r13.0/compiler.36424714_0"
        /*0030*/ 	.string	"-arch sm_100 -m 64 "



//--------------------- .note.nv.cuinfo           --------------------------
	.section	.note.nv.cuinfo,"",@"SHT_NOTE"
	.sectionflags	@"SHF_NOTE_NV_CUINFO"
        /*0018*/ 	.short	0x0002
        /*001a*/ 	.short	0x0064
        /*001c*/ 	.short	0x0082
	.zero		2


//--------------------- .nv.info                  --------------------------
	.section	.nv.info,"",@"SHT_CUDA_INFO"
	.align	4


	//----- nvinfo : EIATTR_REGCOUNT
	.align		4
        /*0000*/ 	.byte	0x04, 0x2f
        /*0002*/ 	.short	(.L_1 - .L_0)
	.align		4
.L_0:
        /*0004*/ 	.word	index@(_Z9transposePfS_ii)
        /*0008*/ 	.word	0x0000000c


	//----- nvinfo : EIATTR_FRAME_SIZE
	.align		4
.L_1:
        /*000c*/ 	.byte	0x04, 0x11
        /*000e*/ 	.short	(.L_3 - .L_2)
	.align		4
.L_2:
        /*0010*/ 	.word	index@(_Z9transposePfS_ii)
        /*0014*/ 	.word	0x00000000


	//----- nvinfo : EIATTR_MIN_STACK_SIZE
	.align		4
.L_3:
        /*0018*/ 	.byte	0x04, 0x12
        /*001a*/ 	.short	(.L_5 - .L_4)
	.align		4
.L_4:
        /*001c*/ 	.word	index@(_Z9transposePfS_ii)
        /*0020*/ 	.word	0x00000000
.L_5:


//--------------------- .nv.compat                --------------------------
	.section	.nv.compat,"",@"SHT_CUDA_COMPAT_INFO"
	.align	4
        /*0000*/ 	.byte	0x02, 0x09, 0x00, 0x00, 0x02, 0x02, 0x01, 0x00, 0x02, 0x05, 0x05, 0x00, 0x03, 0x07, 0x01, 0x01
        /*0010*/ 	.byte	0x02, 0x03, 0x00, 0x00, 0x02, 0x06, 0x01, 0x00, 0x04, 0x0b, 0x08, 0x00, 0x09, 0x00, 0x00, 0x00
        /*0020*/ 	.byte	0x00, 0x00, 0x00, 0x00


//--------------------- .nv.info._Z9transposePfS_ii --------------------------
	.section	.nv.info._Z9transposePfS_ii,"",@"SHT_CUDA_INFO"
	.sectionflags	@""
	.align	4


	//----- nvinfo : EIATTR_CUDA_API_VERSION
	.align		4
        /*0000*/ 	.byte	0x04, 0x37
        /*0002*/ 	.short	(.L_7 - .L_6)
.L_6:
        /*0004*/ 	.word	0x00000082


	//----- nvinfo : EIATTR_KPARAM_INFO
	.align		4
.L_7:
        /*0008*/ 	.byte	0x04, 0x17
        /*000a*/ 	.short	(.L_9 - .L_8)
.L_8:
        /*000c*/ 	.word	0x00000000
        /*0010*/ 	.short	0x0003
        /*0012*/ 	.short	0x0014
        /*0014*/ 	.byte	0x00, 0xf0, 0x11, 0x00


	//----- nvinfo : EIATTR_KPARAM_INFO
	.align		4
.L_9:
        /*0018*/ 	.byte	0x04, 0x17
        /*001a*/ 	.short	(.L_11 - .L_10)
.L_10:
        /*001c*/ 	.word	0x00000000
        /*0020*/ 	.short	0x0002
        /*0022*/ 	.short	0x0010
        /*0024*/ 	.byte	0x00, 0xf0, 0x11, 0x00


	//----- nvinfo : EIATTR_KPARAM_INFO
	.align		4
.L_11:
        /*0028*/ 	.byte	0x04, 0x17
        /*002a*/ 	.short	(.L_13 - .L_12)
.L_12:
        /*002c*/ 	.word	0x00000000
        /*0030*/ 	.short	0x0001
        /*0032*/ 	.short	0x0008
        /*0034*/ 	.byte	0x00, 0xf5, 0x21, 0x00


	//----- nvinfo : EIATTR_KPARAM_INFO
	.align		4
.L_13:
        /*0038*/ 	.byte	0x04, 0x17
        /*003a*/ 	.short	(.L_15 - .L_14)
.L_14:
        /*003c*/ 	.word	0x00000000
        /*0040*/ 	.short	0x0000
        /*0042*/ 	.short	0x0000
        /*0044*/ 	.byte	0x00, 0xf5, 0x21, 0x00


	//----- nvinfo : EIATTR_SPARSE_MMA_MASK
	.align		4
.L_15:
        /*0048*/ 	.byte	0x03, 0x50
        /*004a*/ 	.short	0x0000


	//----- nvinfo : EIATTR_MAXREG_COUNT
	.align		4
        /*004c*/ 	.byte	0x03, 0x1b
        /*004e*/ 	.short	0x00ff


	//----- nvinfo : EIATTR_NUM_BARRIERS
	.align		4
        /*0050*/ 	.byte	0x02, 0x4c
        /*0052*/ 	.byte	0x01
	.zero		1


	//----- nvinfo : EIATTR_MERCURY_ISA_VERSION
	.align		4
        /*0054*/ 	.byte	0x03, 0x5f
        /*0056*/ 	.short	0x0101


	//----- nvinfo : EIATTR_VRC_CTA_INIT_COUNT
	.align		4
        /*0058*/ 	.byte	0x02, 0x4a
	.zero		1
	.zero		1


	//----- nvinfo : EIATTR_EXIT_INSTR_OFFSETS
	.align		4
        /*005c*/ 	.byte	0x04, 0x1c
        /*005e*/ 	.short	(.L_17 - .L_16)


	//   ....[0]....
.L_16:
        /*0060*/ 	.word	0x000001a0


	//   ....[1]....
        /*0064*/ 	.word	0x00000250


	//----- nvinfo : EIATTR_CBANK_PARAM_SIZE
	.align		4
.L_17:
        /*0068*/ 	.byte	0x03, 0x19
        /*006a*/ 	.short	0x0018


	//----- nvinfo : EIATTR_PARAM_CBANK
	.align		4
        /*006c*/ 	.byte	0x04, 0x0a
        /*006e*/ 	.short	(.L_19 - .L_18)
	.align		4
.L_18:
        /*0070*/ 	.word	index@(.nv.constant0._Z9transposePfS_ii)
        /*0074*/ 	.short	0x0380
        /*0076*/ 	.short	0x0018


	//----- nvinfo : EIATTR_SW_WAR
	.align		4
.L_19:
        /*0078*/ 	.byte	0x04, 0x36
        /*007a*/ 	.short	(.L_21 - .L_20)
.L_20:
        /*007c*/ 	.word	0x00000008
.L_21:


//--------------------- .nv.callgraph             --------------------------
	.section	.nv.callgraph,"",@"SHT_CUDA_CALLGRAPH"
	.align	4
	.sectionentsize	8
	.align		4
        /*0000*/ 	.word	0x00000000
	.align		4
        /*0004*/ 	.word	0xffffffff
	.align		4
        /*0008*/ 	.word	0x00000000
	.align		4
        /*000c*/ 	.word	0xfffffffe
	.align		4
        /*0010*/ 	.word	0x00000000
	.align		4
        /*0014*/ 	.word	0xfffffffd
	.align		4
        /*0018*/ 	.word	0x00000000
	.align		4
        /*001c*/ 	.word	0xfffffffc


//--------------------- .text._Z9transposePfS_ii  --------------------------
	.section	.text._Z9transposePfS_ii,"ax",@progbits
	.align	128
        .global         _Z9transposePfS_ii
        .type           _Z9transposePfS_ii,@function
        .size           _Z9transposePfS_ii,(.L_x_1 - _Z9transposePfS_ii)
        .other          _Z9transposePfS_ii,@"STO_CUDA_ENTRY STV_DEFAULT"
_Z9transposePfS_ii:
.text._Z9transposePfS_ii:
[----:B------:R-:W-:Y:S01]  /*0000*/  LDC R1, c[0x0][0x37c] ;  /* 0x0000df00ff017b82 */ /* 0x000fe20000000800 */
[----:B------:R-:W0:Y:S01]  /*0010*/  S2R R8, SR_TID.Y ;  /* 0x0000000000087919 */ /* 0x000e220000002200 */
[----:B------:R-:W1:Y:S01]  /*0020*/  LDCU.64 UR6, c[0x0][0x390] ;  /* 0x00007200ff0677ac */ /* 0x000e620008000a00 */
[----:B------:R-:W0:Y:S01]  /*0030*/  S2R R9, SR_CTAID.Y ;  /* 0x0000000000097919 */ /* 0x000e220000002600 */
[----:B------:R-:W2:Y:S01]  /*0040*/  LDCU.64 UR4, c[0x0][0x358] ;  /* 0x00006b00ff0477ac */ /* 0x000ea20008000a00 */
[----:B------:R-:W3:Y:S01]  /*0050*/  S2R R7, SR_CTAID.X ;  /* 0x0000000000077919 */ /* 0x000ee20000002500 */
[----:B------:R-:W3:Y:S01]  /*0060*/  S2R R6, SR_TID.X ;  /* 0x0000000000067919 */ /* 0x000ee20000002100 */
[----:B0-----:R-:W-:-:S05]  /*0070*/  IMAD R5, R9, 0x20, R8 ;  /* 0x0000002009057824 */ /* 0x001fca00078e0208 */
[----:B-1----:R-:W-:Y:S01]  /*0080*/  ISETP.GE.AND P0, PT, R5, UR7, PT ;  /* 0x0000000705007c0c */ /* 0x002fe2000bf06270 */
[----:B---3--:R-:W-:-:S05]  /*0090*/  IMAD R0, R7, 0x20, R6 ;  /* 0x0000002007007824 */ /* 0x008fca00078e0206 */
[----:B------:R-:W-:-:S13]  /*00a0*/  ISETP.GE.OR P0, PT, R0, UR6, P0 ;  /* 0x0000000600007c0c */ /* 0x000fda0008706670 */
[----:B------:R-:W0:Y:S01]  /*00b0*/  @!P0 LDC.64 R2, c[0x0][0x388] ;  /* 0x0000e200ff028b82 */ /* 0x000e220000000a00 */
[----:B------:R-:W-:-:S04]  /*00c0*/  @!P0 IMAD R5, R5, UR6, R0 ;  /* 0x0000000605058c24 */ /* 0x000fc8000f8e0200 */
[----:B0-----:R-:W-:-:S06]  /*00d0*/  @!P0 IMAD.WIDE R2, R5, 0x4, R2 ;  /* 0x0000000405028825 */ /* 0x001fcc00078e0202 */
[----:B--2---:R-:W2:Y:S01]  /*00e0*/  @!P0 LDG.E R2, desc[UR4][R2.64] ;  /* 0x0000000402028981 */ /* 0x004ea2000c1e1900 */
[----:B------:R-:W-:Y:S01]  /*00f0*/  @!P0 MOV R0, 0x400 ;  /* 0x0000040000008802 */ /* 0x000fe20000000f00 */
[----:B------:R-:W-:Y:S01]  /*0100*/  IMAD R7, R7, 0x20, R8 ;  /* 0x0000002007077824 */ /* 0x000fe200078e0208 */
[----:B------:R-:W-:Y:S01]  /*0110*/  LEA R4, R9, R6, 0x5 ;  /* 0x0000000609047211 */ /* 0x000fe200078e28ff */
[----:B------:R-:W0:Y:S03]  /*0120*/  @!P0 S2R R5, SR_CgaCtaId ;  /* 0x0000000000058919 */ /* 0x000e260000008800 */
[----:B------:R-:W-:-:S04]  /*0130*/  ISETP.GE.AND P1, PT, R4, UR7, PT ;  /* 0x0000000704007c0c */ /* 0x000fc8000bf26270 */
[----:B------:R-:W-:Y:S02]  /*0140*/  ISETP.GE.OR P1, PT, R7, UR6, P1 ;  /* 0x0000000607007c0c */ /* 0x000fe40008f26670 */
[----:B0-----:R-:W-:-:S05]  /*0150*/  @!P0 LEA R0, R5, R0, 0x18 ;  /* 0x0000000005008211 */ /* 0x001fca00078ec0ff */
[----:B------:R-:W-:-:S05]  /*0160*/  @!P0 IMAD R0, R8, 0x84, R0 ;  /* 0x0000008408008824 */ /* 0x000fca00078e0200 */
[----:B------:R-:W-:-:S05]  /*0170*/  @!P0 LEA R5, R6, R0, 0x2 ;  /* 0x0000000006058211 */ /* 0x000fca00078e10ff */
[----:B--2---:R0:W-:Y:S01]  /*0180*/  @!P0 STS [R5], R2 ;  /* 0x0000000205008388 */ /* 0x0041e20000000800 */
[----:B------:R-:W-:Y:S06]  /*0190*/  BAR.SYNC.DEFER_BLOCKING 0x0 ;  /* 0x0000000000007b1d */ /* 0x000fec0000010000 */
[----:B------:R-:W-:Y:S05]  /*01a0*/  @P1 EXIT ;  /* 0x000000000000194d */ /* 0x000fea0003800000 */
[----:B------:R-:W1:Y:S01]  /*01b0*/  S2R R3, SR_CgaCtaId ;  /* 0x0000000000037919 */ /* 0x000e620000008800 */
[----:B------:R-:W-:Y:S01]  /*01c0*/  MOV R0, 0x400 ;  /* 0x0000040000007802 */ /* 0x000fe20000000f00 */
[----:B------:R-:W-:-:S03]  /*01d0*/  IMAD R7, R7, UR7, R4 ;  /* 0x0000000707077c24 */ /* 0x000fc6000f8e0204 */
[----:B-1----:R-:W-:-:S05]  /*01e0*/  LEA R3, R3, R0, 0x18 ;  /* 0x0000000003037211 */ /* 0x002fca00078ec0ff */
[----:B------:R-:W-:Y:S02]  /*01f0*/  IMAD R0, R6, 0x84, R3 ;  /* 0x0000008406007824 */ /* 0x000fe400078e0203 */
[----:B0-----:R-:W0:Y:S02]  /*0200*/  LDC.64 R2, c[0x0][0x380] ;  /* 0x0000e000ff027b82 */ /* 0x001e240000000a00 */
[----:B------:R-:W-:-:S05]  /*0210*/  IMAD R0, R8, 0x4, R0 ;  /* 0x0000000408007824 */ /* 0x000fca00078e0200 */
[----:B------:R-:W1:Y:S01]  /*0220*/  LDS R5, [R0] ;  /* 0x0000000000057984 */ /* 0x000e620000000800 */
[----:B0-----:R-:W-:-:S05]  /*0230*/  IMAD.WIDE R2, R7, 0x4, R2 ;  /* 0x0000000407027825 */ /* 0x001fca00078e0202 */
[----:B-1----:R-:W-:Y:S01]  /*0240*/  STG.E desc[UR4][R2.64], R5 ;  /* 0x0000000502007986 */ /* 0x002fe2000c101904 */
[----:B------:R-:W-:Y:S05]  /*0250*/  EXIT ;  /* 0x000000000000794d */ /* 0x000fea0003800000 */
.L_x_0:
[----:B------:R-:W-:-:S00]  /*0260*/  BRA `(.L_x_0) ;  /* 0xfffffffc00fc7947 */ /* 0x000fc0000383ffff */
[----:B------:R-:W-:-:S00]  /*0270*/  NOP ;  /* 0x0000000000007918 */ /* 0x000fc00000000000 */
        /* <DEDUP_REMOVED lines=8> */
.L_x_1:


//--------------------- .nv.shared._Z9transposePfS_ii --------------------------
	.section	.nv.shared._Z9transposePfS_ii,"aw",@nobits
	.sectionflags	@""
	.align	4
.nv.shared._Z9transposePfS_ii:
	.zero		5248


//--------------------- .nv.shared.reserved.0     --------------------------
	.section	.nv.shared.reserved.0,"aw",@nobits
	.weak		__nv_reservedSMEM_offset_0_alias
	.size		__nv_reservedSMEM_offset_0_alias, 0, 64
	.other		__nv_reservedSMEM_offset_0_alias,@"STO_CUDA_RESERVED_SHARED STV_DEFAULT"
__nv_reservedSMEM_offset_0_alias:
	.zero		0
	.zero		64


//--------------------- .nv.constant0._Z9transposePfS_ii --------------------------
	.section	.nv.constant0._Z9transposePfS_ii,"a",@progbits
	.sectionflags	@""
	.align	4
.nv.constant0._Z9transposePfS_ii:
	.zero		920


//--------------------- SYMBOLS --------------------------

	.type		.nv.reservedSmem.offset0,@object
	.size		.nv.reservedSmem.offset0,0x4
	.type		.nv.reservedSmem.cap,@object
	.size		.nv.reservedSmem.cap,0x4
